	.headerflags	@"EF_CUDA_TEXMODE_UNIFIED EF_CUDA_64BIT_ADDRESS EF_CUDA_ACCELERATORS EF_CUDA_SM90 EF_CUDA_VIRTUAL_SM(EF_CUDA_SM90)"
	.elftype	@"ET_EXEC"


//--------------------- .nv.info                  --------------------------
	.section	.nv.info,"",@"SHT_CUDA_INFO"
	.align	4


	//----- nvinfo : EIATTR_REGCOUNT
	.align		4
        /*0000*/ 	.byte	0x04, 0x2f
        /*0002*/ 	.short	(.L_1 - .L_0)
	.align		4
.L_0:
        /*0004*/ 	.word	index@(triton_poi_fused_constant_pad_nd_0)
        /*0008*/ 	.word	0x0000000c


	//----- nvinfo : EIATTR_MIN_STACK_SIZE
	.align		4
.L_1:
        /*000c*/ 	.byte	0x04, 0x12
        /*000e*/ 	.short	(.L_3 - .L_2)
	.align		4
.L_2:
        /*0010*/ 	.word	index@(triton_poi_fused_constant_pad_nd_0)
        /*0014*/ 	.word	0x00000000


	//----- nvinfo : EIATTR_FRAME_SIZE
	.align		4
.L_3:
        /*0018*/ 	.byte	0x04, 0x11
        /*001a*/ 	.short	(.L_5 - .L_4)
	.align		4
.L_4:
        /*001c*/ 	.word	index@(triton_poi_fused_constant_pad_nd_0)
        /*0020*/ 	.word	0x00000000


	//----- nvinfo : EIATTR_MIN_STACK_SIZE
	.align		4
.L_5:
        /*0024*/ 	.byte	0x04, 0x12
        /*0026*/ 	.short	(.L_7 - .L_6)
	.align		4
.L_6:
        /*0028*/ 	.word	index@(triton_poi_fused_constant_pad_nd_0)
        /*002c*/ 	.word	0x00000000
.L_7:


//--------------------- .nv.info.triton_poi_fused_constant_pad_nd_0 --------------------------
	.section	.nv.info.triton_poi_fused_constant_pad_nd_0,"",@"SHT_CUDA_INFO"
	.sectionflags	@""
	.align	4


	//----- nvinfo : EIATTR_CUDA_API_VERSION
	.align		4
        /*0000*/ 	.byte	0x04, 0x37
        /*0002*/ 	.short	(.L_9 - .L_8)
.L_8:
        /*0004*/ 	.word	0x0000007c


	//----- nvinfo : EIATTR_KPARAM_INFO
	.align		4
.L_9:
        /*0008*/ 	.byte	0x04, 0x17
        /*000a*/ 	.short	(.L_11 - .L_10)
.L_10:
        /*000c*/ 	.word	0x00000000
        /*0010*/ 	.short	0x0002
        /*0012*/ 	.short	0x0010
        /*0014*/ 	.byte	0x00, 0xf0, 0x11, 0x00


	//----- nvinfo : EIATTR_KPARAM_INFO
	.align		4
.L_11:
        /*0018*/ 	.byte	0x04, 0x17
        /*001a*/ 	.short	(.L_13 - .L_12)
.L_12:
        /*001c*/ 	.word	0x00000000
        /*0020*/ 	.short	0x0001
        /*0022*/ 	.short	0x0008
        /*0024*/ 	.byte	0x00, 0xf4, 0x21, 0x00


	//----- nvinfo : EIATTR_KPARAM_INFO
	.align		4
.L_13:
        /*0028*/ 	.byte	0x04, 0x17
        /*002a*/ 	.short	(.L_15 - .L_14)
.L_14:
        /*002c*/ 	.word	0x00000000
        /*0030*/ 	.short	0x0000
        /*0032*/ 	.short	0x0000
        /*0034*/ 	.byte	0x00, 0xf4, 0x21, 0x00


	//----- nvinfo : EIATTR_SPARSE_MMA_MASK
	.align		4
.L_15:
        /*0038*/ 	.byte	0x03, 0x50
        /*003a*/ 	.short	0x0000


	//----- nvinfo : EIATTR_MAXREG_COUNT
	.align		4
        /*003c*/ 	.byte	0x03, 0x1b
        /*003e*/ 	.short	0x00ff


	//----- nvinfo : EIATTR_EXIT_INSTR_OFFSETS
	.align		4
        /*0040*/ 	.byte	0x04, 0x1c
        /*0042*/ 	.short	(.L_17 - .L_16)


	//   ....[0]....
.L_16:
        /*0044*/ 	.word	0x00000240


	//   ....[1]....
        /*0048*/ 	.word	0x00000260


	//----- nvinfo : EIATTR_REQNTID
	.align		4
.L_17:
        /*004c*/ 	.byte	0x04, 0x10
        /*004e*/ 	.short	(.L_19 - .L_18)
.L_18:
        /*0050*/ 	.word	0x00000080
        /*0054*/ 	.word	0x00000001
        /*0058*/ 	.word	0x00000001


	//----- nvinfo : EIATTR_CBANK_PARAM_SIZE
	.align		4
.L_19:
        /*005c*/ 	.byte	0x03, 0x19
        /*005e*/ 	.short	0x0014


	//----- nvinfo : EIATTR_PARAM_CBANK
	.align		4
        /*0060*/ 	.byte	0x04, 0x0a
        /*0062*/ 	.short	(.L_21 - .L_20)
	.align		4
.L_20:
        /*0064*/ 	.word	index@(.nv.constant0.triton_poi_fused_constant_pad_nd_0)
        /*0068*/ 	.short	0x0210
        /*006a*/ 	.short	0x0014


	//----- nvinfo : EIATTR_SW_WAR
	.align		4
.L_21:
        /*006c*/ 	.byte	0x04, 0x36
        /*006e*/ 	.short	(.L_23 - .L_22)
.L_22:
        /*0070*/ 	.word	0x00000008
.L_23:


//--------------------- .nv.callgraph             --------------------------
	.section	.nv.callgraph,"",@"SHT_CUDA_CALLGRAPH"
	.align	4
	.sectionentsize	8
	.align		4
        /*0000*/ 	.word	0x00000000
	.align		4
        /*0004*/ 	.word	0xffffffff
	.align		4
        /*0008*/ 	.word	0x00000000
	.align		4
        /*000c*/ 	.word	0xfffffffe
	.align		4
        /*0010*/ 	.word	0x00000000
	.align		4
        /*0014*/ 	.word	0xfffffffd
	.align		4
        /*0018*/ 	.word	0x00000000
	.align		4
        /*001c*/ 	.word	0xfffffffc


//--------------------- .text.triton_poi_fused_constant_pad_nd_0 --------------------------
	.section	.text.triton_poi_fused_constant_pad_nd_0,"ax",@progbits
	.align	128
        .global         triton_poi_fused_constant_pad_nd_0
        .type           triton_poi_fused_constant_pad_nd_0,@function
        .size           triton_poi_fused_constant_pad_nd_0,(.L_x_1 - triton_poi_fused_constant_pad_nd_0)
        .other          triton_poi_fused_constant_pad_nd_0,@"STO_CUDA_ENTRY STV_DEFAULT"
triton_poi_fused_constant_pad_nd_0:
.text.triton_poi_fused_constant_pad_nd_0:
[----:B------:R-:W0:Y:S02]  /*0000*/  LDC R1, c[0x0][0x28] ;  /* 0x00000a00ff017b82 */ /* 0x000e240000000800 */
[----:B------:R-:W1:Y:S01]  /*0010*/  S2R R0, SR_TID.X ;  /* 0x0000000000007919 */ /* 0x000e620000002100 */
[----:B------:R-:W-:Y:S01]  /*0020*/  ULDC.64 UR4, c[0x0][0x210] ;  /* 0x0000840000047ab9 */ /* 0x000fe20000000a00 */
[----:B------:R-:W-:Y:S01]  /*0030*/  CS2R R8, SRZ ;  /* 0x0000000000087805 */ /* 0x000fe2000001ff00 */
[----:B------:R-:W2:Y:S01]  /*0040*/  S2R R7, SR_CTAID.X ;  /* 0x0000000000077919 */ /* 0x000ea20000002500 */
[----:B-1----:R-:W-:Y:S01]  /*0050*/  IMAD.SHL.U32 R0, R0, 0x2, RZ ;  /* 0x0000000200007824 */ /* 0x002fe200078e00ff */
[----:B--2---:R-:W-:-:S04]  /*0060*/  SHF.R.S32.HI R2, RZ, 0x17, R7 ;  /* 0x00000017ff027819 */ /* 0x004fc80000011407 */
[----:B------:R-:W-:Y:S02]  /*0070*/  LOP3.LUT R0, R0, 0xfe, RZ, 0xc0, !PT ;  /* 0x000000fe00007812 */ /* 0x000fe400078ec0ff */
[----:B------:R-:W-:-:S03]  /*0080*/  SGXT R2, R2, 0x1 ;  /* 0x000000010202781a */ /* 0x000fc60000000200 */
[----:B------:R-:W-:-:S04]  /*0090*/  IMAD R7, R7, 0x100, R0 ;  /* 0x0000010007077824 */ /* 0x000fc800078e0200 */
[----:B------:R-:W-:Y:S01]  /*00a0*/  IMAD.HI R3, R7, 0x2aaaaaab, RZ ;  /* 0x2aaaaaab07037827 */ /* 0x000fe200078e02ff */
[----:B------:R-:W-:-:S04]  /*00b0*/  LEA.HI R2, R2, R7, RZ, 0x2 ;  /* 0x0000000702027211 */ /* 0x000fc800078f10ff */
[----:B------:R-:W-:Y:S02]  /*00c0*/  SHF.R.S32.HI R2, RZ, 0x2, R2 ;  /* 0x00000002ff027819 */ /* 0x000fe40000011402 */
[----:B------:R-:W-:-:S03]  /*00d0*/  SHF.R.U32.HI R4, RZ, 0x1f, R3 ;  /* 0x0000001fff047819 */ /* 0x000fc60000011603 */
[----:B------:R-:W-:Y:S01]  /*00e0*/  IMAD.HI R0, R2, 0x2aaaaaab, RZ ;  /* 0x2aaaaaab02007827 */ /* 0x000fe200078e02ff */
[----:B------:R-:W-:-:S04]  /*00f0*/  LEA.HI.SX32 R4, R3, R4, 0x1e ;  /* 0x0000000403047211 */ /* 0x000fc800078ff2ff */
[----:B------:R-:W-:Y:S01]  /*0100*/  LEA.HI R0, R0, R0, RZ, 0x1 ;  /* 0x0000000000007211 */ /* 0x000fe200078f08ff */
[----:B------:R-:W-:-:S04]  /*0110*/  IMAD.SHL.U32 R5, R4, 0x10, RZ ;  /* 0x0000001004057824 */ /* 0x000fc800078e00ff */
[----:B------:R-:W-:-:S05]  /*0120*/  IMAD R0, R0, 0x6, RZ ;  /* 0x0000000600007824 */ /* 0x000fca00078e02ff */
[----:B------:R-:W-:Y:S01]  /*0130*/  LOP3.LUT R3, RZ, R0, RZ, 0x33, !PT ;  /* 0x00000000ff037212 */ /* 0x000fe200078e33ff */
[----:B------:R-:W-:-:S04]  /*0140*/  IMAD R0, R4, -0x18, R7 ;  /* 0xffffffe804007824 */ /* 0x000fc800078e0207 */
[----:B------:R-:W-:Y:S01]  /*0150*/  IMAD.IADD R3, R2, 0x1, R3 ;  /* 0x0000000102037824 */ /* 0x000fe200078e0203 */
[----:B------:R-:W-:Y:S02]  /*0160*/  SHF.R.S32.HI R2, RZ, 0x1f, R0 ;  /* 0x0000001fff027819 */ /* 0x000fe40000011400 */
[----:B------:R-:W-:Y:S02]  /*0170*/  IADD3 R0, P1, R0, R5, RZ ;  /* 0x0000000500007210 */ /* 0x000fe40007f3e0ff */
[----:B------:R-:W-:Y:S02]  /*0180*/  ISETP.GE.U32.AND P0, PT, R3, 0x4, PT ;  /* 0x000000040300780c */ /* 0x000fe40003f06070 */
[----:B------:R-:W-:Y:S02]  /*0190*/  LEA.HI.X.SX32 R5, R5, R2, 0x1, P1 ;  /* 0x0000000205057211 */ /* 0x000fe400008f0eff */
[----:B------:R-:W-:Y:S01]  /*01a0*/  ISETP.LT.AND P0, PT, R7, 0x180, !P0 ;  /* 0x000001800700780c */ /* 0x000fe20004701270 */
[----:B------:R-:W1:Y:S01]  /*01b0*/  LDC.64 R2, c[0x0][0x218] ;  /* 0x00008600ff027b82 */ /* 0x000e620000000a00 */
[----:B------:R-:W-:-:S04]  /*01c0*/  LEA R4, P1, R0, UR4, 0x2 ;  /* 0x0000000400047c11 */ /* 0x000fc8000f8210ff */
[----:B------:R-:W-:Y:S01]  /*01d0*/  LEA.HI.X R5, R0, UR5, R5, 0x2, P1 ;  /* 0x0000000500057c11 */ /* 0x000fe200088f1405 */
[----:B------:R-:W-:-:S06]  /*01e0*/  ULDC.64 UR4, c[0x0][0x208] ;  /* 0x0000820000047ab9 */ /* 0x000fcc0000000a00 */
[----:B------:R-:W2:Y:S01]  /*01f0*/  @P0 LDG.E.64 R8, desc[UR4][R4.64+-0x10] ;  /* 0xfffff00404080981 */ /* 0x000ea2000c1e1b00 */
[C---:B------:R-:W-:Y:S01]  /*0200*/  ISETP.GE.AND P1, PT, R7.reuse, 0x180, PT ;  /* 0x000001800700780c */ /* 0x040fe20003f26270 */
[----:B-1----:R-:W-:Y:S01]  /*0210*/  IMAD.WIDE R2, R7, 0x4, R2 ;  /* 0x0000000407027825 */ /* 0x002fe200078e0202 */
[----:B--2---:R-:W-:Y:S02]  /*0220*/  SEL R8, R8, RZ, P0 ;  /* 0x000000ff08087207 */ /* 0x004fe40000000000 */
[----:B------:R-:W-:-:S09]  /*0230*/  SEL R9, R9, RZ, P0 ;  /* 0x000000ff09097207 */ /* 0x000fd20000000000 */
[----:B------:R-:W-:Y:S05]  /*0240*/  @P1 EXIT ;  /* 0x000000000000194d */ /* 0x000fea0003800000 */
[----:B------:R-:W-:Y:S01]  /*0250*/  STG.E.64 desc[UR4][R2.64], R8 ;  /* 0x0000000802007986 */ /* 0x000fe2000c101b04 */
[----:B------:R-:W-:Y:S05]  /*0260*/  EXIT ;  /* 0x000000000000794d */ /* 0x000fea0003800000 */
.L_x_0:
[----:B------:R-:W-:-:S00]  /*0270*/  BRA `(.L_x_0) ;  /* 0xfffffffc00fc7947 */ /* 0x000fc0000383ffff */
[----:B------:R-:W-:-:S00]  /*0280*/  NOP ;  /* 0x0000000000007918 */ /* 0x000fc00000000000 */
[----:B------:R-:W-:-:S00]  /*0290*/  NOP ;  /* 0x0000000000007918 */ /* 0x000fc00000000000 */
[----:B------:R-:W-:-:S00]  /*02a0*/  NOP ;  /* 0x0000000000007918 */ /* 0x000fc00000000000 */
[----:B------:R-:W-:-:S00]  /*02b0*/  NOP ;  /* 0x0000000000007918 */ /* 0x000fc00000000000 */
[----:B------:R-:W-:-:S00]  /*02c0*/  NOP ;  /* 0x0000000000007918 */ /* 0x000fc00000000000 */
[----:B------:R-:W-:-:S00]  /*02d0*/  NOP ;  /* 0x0000000000007918 */ /* 0x000fc00000000000 */
[----:B------:R-:W-:-:S00]  /*02e0*/  NOP ;  /* 0x0000000000007918 */ /* 0x000fc00000000000 */
[----:B------:R-:W-:-:S00]  /*02f0*/  NOP ;  /* 0x0000000000007918 */ /* 0x000fc00000000000 */
.L_x_1:


//--------------------- .nv.constant0.triton_poi_fused_constant_pad_nd_0 --------------------------
	.section	.nv.constant0.triton_poi_fused_constant_pad_nd_0,"a",@progbits
	.sectionflags	@""
	.align	4
.nv.constant0.triton_poi_fused_constant_pad_nd_0:
	.zero		548
